	.headerflags	@"EF_CUDA_TEXMODE_UNIFIED EF_CUDA_64BIT_ADDRESS EF_CUDA_ACCELERATORS EF_CUDA_SM90 EF_CUDA_VIRTUAL_SM(EF_CUDA_SM90)"
	.elftype	@"ET_EXEC"


//--------------------- .nv.info                  --------------------------
	.section	.nv.info,"",@"SHT_CUDA_INFO"
	.align	4


	//----- nvinfo : EIATTR_REGCOUNT
	.align		4
        /*0000*/ 	.byte	0x04, 0x2f
        /*0002*/ 	.short	(.L_1 - .L_0)
	.align		4
.L_0:
        /*0004*/ 	.word	index@(triton_poi_fused_ne_0)
        /*0008*/ 	.word	0x0000000a


	//----- nvinfo : EIATTR_MIN_STACK_SIZE
	.align		4
.L_1:
        /*000c*/ 	.byte	0x04, 0x12
        /*000e*/ 	.short	(.L_3 - .L_2)
	.align		4
.L_2:
        /*0010*/ 	.word	index@(triton_poi_fused_ne_0)
        /*0014*/ 	.word	0x00000000


	//----- nvinfo : EIATTR_FRAME_SIZE
	.align		4
.L_3:
        /*0018*/ 	.byte	0x04, 0x11
        /*001a*/ 	.short	(.L_5 - .L_4)
	.align		4
.L_4:
        /*001c*/ 	.word	index@(triton_poi_fused_ne_0)
        /*0020*/ 	.word	0x00000000


	//----- nvinfo : EIATTR_MIN_STACK_SIZE
	.align		4
.L_5:
        /*0024*/ 	.byte	0x04, 0x12
        /*0026*/ 	.short	(.L_7 - .L_6)
	.align		4
.L_6:
        /*0028*/ 	.word	index@(triton_poi_fused_ne_0)
        /*002c*/ 	.word	0x00000000
.L_7:


//--------------------- .nv.info.triton_poi_fused_ne_0 --------------------------
	.section	.nv.info.triton_poi_fused_ne_0,"",@"SHT_CUDA_INFO"
	.sectionflags	@""
	.align	4


	//----- nvinfo : EIATTR_CUDA_API_VERSION
	.align		4
        /*0000*/ 	.byte	0x04, 0x37
        /*0002*/ 	.short	(.L_9 - .L_8)
.L_8:
        /*0004*/ 	.word	0x0000007c


	//----- nvinfo : EIATTR_KPARAM_INFO
	.align		4
.L_9:
        /*0008*/ 	.byte	0x04, 0x17
        /*000a*/ 	.short	(.L_11 - .L_10)
.L_10:
        /*000c*/ 	.word	0x00000000
        /*0010*/ 	.short	0x0002
        /*0012*/ 	.short	0x0010
        /*0014*/ 	.byte	0x00, 0xf0, 0x11, 0x00


	//----- nvinfo : EIATTR_KPARAM_INFO
	.align		4
.L_11:
        /*0018*/ 	.byte	0x04, 0x17
        /*001a*/ 	.short	(.L_13 - .L_12)
.L_12:
        /*001c*/ 	.word	0x00000000
        /*0020*/ 	.short	0x0001
        /*0022*/ 	.short	0x0008
        /*0024*/ 	.byte	0x00, 0xf4, 0x21, 0x00


	//----- nvinfo : EIATTR_KPARAM_INFO
	.align		4
.L_13:
        /*0028*/ 	.byte	0x04, 0x17
        /*002a*/ 	.short	(.L_15 - .L_14)
.L_14:
        /*002c*/ 	.word	0x00000000
        /*0030*/ 	.short	0x0000
        /*0032*/ 	.short	0x0000
        /*0034*/ 	.byte	0x00, 0xf4, 0x21, 0x00


	//----- nvinfo : EIATTR_SPARSE_MMA_MASK
	.align		4
.L_15:
        /*0038*/ 	.byte	0x03, 0x50
        /*003a*/ 	.short	0x0000


	//----- nvinfo : EIATTR_MAXREG_COUNT
	.align		4
        /*003c*/ 	.byte	0x03, 0x1b
        /*003e*/ 	.short	0x00ff


	//----- nvinfo : EIATTR_EXIT_INSTR_OFFSETS
	.align		4
        /*0040*/ 	.byte	0x04, 0x1c
        /*0042*/ 	.short	(.L_17 - .L_16)


	//   ....[0]....
.L_16:
        /*0044*/ 	.word	0x00000130


	//   ....[1]....
        /*0048*/ 	.word	0x00000150


	//----- nvinfo : EIATTR_REQNTID
	.align		4
.L_17:
        /*004c*/ 	.byte	0x04, 0x10
        /*004e*/ 	.short	(.L_19 - .L_18)
.L_18:
        /*0050*/ 	.word	0x00000080
        /*0054*/ 	.word	0x00000001
        /*0058*/ 	.word	0x00000001


	//----- nvinfo : EIATTR_CRS_STACK_SIZE
	.align		4
.L_19:
        /*005c*/ 	.byte	0x04, 0x1e
        /*005e*/ 	.short	(.L_21 - .L_20)
.L_20:
        /*0060*/ 	.word	0x00000000


	//----- nvinfo : EIATTR_CBANK_PARAM_SIZE
	.align		4
.L_21:
        /*0064*/ 	.byte	0x03, 0x19
        /*0066*/ 	.short	0x0014


	//----- nvinfo : EIATTR_PARAM_CBANK
	.align		4
        /*0068*/ 	.byte	0x04, 0x0a
        /*006a*/ 	.short	(.L_23 - .L_22)
	.align		4
.L_22:
        /*006c*/ 	.word	index@(.nv.constant0.triton_poi_fused_ne_0)
        /*0070*/ 	.short	0x0210
        /*0072*/ 	.short	0x0014


	//----- nvinfo : EIATTR_SW_WAR
	.align		4
.L_23:
        /*0074*/ 	.byte	0x04, 0x36
        /*0076*/ 	.short	(.L_25 - .L_24)
.L_24:
        /*0078*/ 	.word	0x00000008
.L_25:


//--------------------- .nv.callgraph             --------------------------
	.section	.nv.callgraph,"",@"SHT_CUDA_CALLGRAPH"
	.align	4
	.sectionentsize	8
	.align		4
        /*0000*/ 	.word	0x00000000
	.align		4
        /*0004*/ 	.word	0xffffffff
	.align		4
        /*0008*/ 	.word	0x00000000
	.align		4
        /*000c*/ 	.word	0xfffffffe
	.align		4
        /*0010*/ 	.word	0x00000000
	.align		4
        /*0014*/ 	.word	0xfffffffd
	.align		4
        /*0018*/ 	.word	0x00000000
	.align		4
        /*001c*/ 	.word	0xfffffffc


//--------------------- .text.triton_poi_fused_ne_0 --------------------------
	.section	.text.triton_poi_fused_ne_0,"ax",@progbits
	.align	128
        .global         triton_poi_fused_ne_0
        .type           triton_poi_fused_ne_0,@function
        .size           triton_poi_fused_ne_0,(.L_x_3 - triton_poi_fused_ne_0)
        .other          triton_poi_fused_ne_0,@"STO_CUDA_ENTRY STV_DEFAULT"
triton_poi_fused_ne_0:
.text.triton_poi_fused_ne_0:
[----:B------:R-:W0:Y:S02]  /*0000*/  LDC R1, c[0x0][0x28] ;  /* 0x00000a00ff017b82 */ /* 0x000e240000000800 */
[----:B------:R-:W1:Y:S01]  /*0010*/  S2R R0, SR_TID.X ;  /* 0x0000000000007919 */ /* 0x000e620000002100 */
[----:B------:R-:W-:Y:S01]  /*0020*/  ULDC.64 UR4, c[0x0][0x208] ;  /* 0x0000820000047ab9 */ /* 0x000fe20000000a00 */
[----:B------:R-:W-:Y:S01]  /*0030*/  BSSY B0, `(.L_x_0) ;  /* 0x000000a000007945 */ /* 0x000fe20003800000 */
[----:B------:R-:W-:Y:S01]  /*0040*/  IMAD.MOV.U32 R2, RZ, RZ, RZ ;  /* 0x000000ffff027224 */ /* 0x000fe200078e00ff */
[----:B------:R-:W2:Y:S01]  /*0050*/  S2R R5, SR_CTAID.X ;  /* 0x0000000000057919 */ /* 0x000ea20000002500 */
[----:B-1----:R-:W-:-:S05]  /*0060*/  LOP3.LUT R0, R0, 0x7f, RZ, 0xc0, !PT ;  /* 0x0000007f00007812 */ /* 0x002fca00078ec0ff */
[----:B--2---:R-:W-:-:S05]  /*0070*/  IMAD R5, R5, 0x80, R0 ;  /* 0x0000008005057824 */ /* 0x004fca00078e0200 */
[----:B------:R-:W-:-:S13]  /*0080*/  ISETP.GE.AND P1, PT, R5, 0x100, PT ;  /* 0x000001000500780c */ /* 0x000fda0003f26270 */
[----:B------:R-:W-:Y:S05]  /*0090*/  @P1 BRA `(.L_x_1) ;  /* 0x00000000000c1947 */ /* 0x000fea0003800000 */
[----:B------:R-:W1:Y:S02]  /*00a0*/  LDC.64 R2, c[0x0][0x210] ;  /* 0x00008400ff027b82 */ /* 0x000e640000000a00 */
[----:B-1----:R-:W-:-:S06]  /*00b0*/  IMAD.WIDE R2, R5, 0x4, R2 ;  /* 0x0000000405027825 */ /* 0x002fcc00078e0202 */
[----:B------:R1:W5:Y:S02]  /*00c0*/  LDG.E R2, desc[UR4][R2.64] ;  /* 0x0000000402027981 */ /* 0x000364000c1e1900 */
.L_x_1:
[----:B------:R-:W-:Y:S05]  /*00d0*/  BSYNC B0 ;  /* 0x0000000000007941 */ /* 0x000fea0003800000 */
.L_x_0:
[----:B------:R-:W-:Y:S01]  /*00e0*/  ULDC.64 UR6, c[0x0][0x218] ;  /* 0x0000860000067ab9 */ /* 0x000fe20000000a00 */
[----:B-----5:R-:W-:Y:S02]  /*00f0*/  FSETP.NEU.AND P0, PT, R2, 255, PT ;  /* 0x437f00000200780b */ /* 0x020fe40003f0d000 */
[----:B------:R-:W-:Y:S02]  /*0100*/  IADD3 R2, P2, R5, UR6, RZ ;  /* 0x0000000605027c10 */ /* 0x000fe4000ff5e0ff */
[----:B------:R-:W-:Y:S02]  /*0110*/  SEL R7, RZ, 0x1, !P0 ;  /* 0x00000001ff077807 */ /* 0x000fe40004000000 */
[----:B-1----:R-:W-:Y:S01]  /*0120*/  LEA.HI.X.SX32 R3, R5, UR7, 0x1, P2 ;  /* 0x0000000705037c11 */ /* 0x002fe200090f0eff */
[----:B------:R-:W-:Y:S08]  /*0130*/  @P1 EXIT ;  /* 0x000000000000194d */ /* 0x000ff00003800000 */
[----:B------:R-:W-:Y:S01]  /*0140*/  STG.E.U8 desc[UR4][R2.64], R7 ;  /* 0x0000000702007986 */ /* 0x000fe2000c101104 */
[----:B------:R-:W-:Y:S05]  /*0150*/  EXIT ;  /* 0x000000000000794d */ /* 0x000fea0003800000 */
.L_x_2:
[----:B------:R-:W-:-:S00]  /*0160*/  BRA `(.L_x_2) ;  /* 0xfffffffc00fc7947 */ /* 0x000fc0000383ffff */
[----:B------:R-:W-:-:S00]  /*0170*/  NOP ;  /* 0x0000000000007918 */ /* 0x000fc00000000000 */
        /* <DEDUP_REMOVED lines=8> */
.L_x_3:


//--------------------- .nv.constant0.triton_poi_fused_ne_0 --------------------------
	.section	.nv.constant0.triton_poi_fused_ne_0,"a",@progbits
	.sectionflags	@""
	.align	4
.nv.constant0.triton_poi_fused_ne_0:
	.zero		548
